//
// Generated by NVIDIA NVVM Compiler
//
// Compiler Build ID: CL-36424714
// Cuda compilation tools, release 13.0, V13.0.88
// Based on NVVM 20.0.0
//

.version 9.0
.target sm_100
.address_size 64

	// .globl	_Z22DebugPassthroughKernelyyii

.visible .entry _Z22DebugPassthroughKernelyyii(
	.param .u64 _Z22DebugPassthroughKernelyyii_param_0,
	.param .u64 _Z22DebugPassthroughKernelyyii_param_1,
	.param .u32 _Z22DebugPassthroughKernelyyii_param_2,
	.param .u32 _Z22DebugPassthroughKernelyyii_param_3
)
{
	.reg .pred 	%p<4>;
	.reg .b16 	%rs<12>;
	.reg .b32 	%r<14>;
	.reg .b64 	%rd<3>;

	ld.param.u64 	%rd1, [_Z22DebugPassthroughKernelyyii_param_0];
	ld.param.u64 	%rd2, [_Z22DebugPassthroughKernelyyii_param_1];
	ld.param.u32 	%r3, [_Z22DebugPassthroughKernelyyii_param_2];
	ld.param.u32 	%r4, [_Z22DebugPassthroughKernelyyii_param_3];
	mov.u32 	%r6, %ctaid.x;
	mov.u32 	%r7, %ntid.x;
	mov.u32 	%r8, %tid.x;
	mad.lo.s32 	%r1, %r6, %r7, %r8;
	mov.u32 	%r9, %ctaid.y;
	mov.u32 	%r10, %ntid.y;
	mov.u32 	%r11, %tid.y;
	mad.lo.s32 	%r12, %r9, %r10, %r11;
	setp.ge.s32 	%p1, %r1, %r3;
	setp.ge.s32 	%p2, %r12, %r4;
	or.pred  	%p3, %p1, %p2;
	@%p3 bra 	$L__BB0_2;
	shl.b32 	%r13, %r1, 2;
	suld.b.2d.v4.b8.trap {%rs1, %rs2, %rs3, %rs4}, [%rd1, {%r13, %r12}];
	not.b16 	%rs5, %rs3;
	not.b16 	%rs6, %rs2;
	not.b16 	%rs7, %rs1;
	and.b16  	%rs8, %rs7, 255;
	and.b16  	%rs9, %rs6, 255;
	and.b16  	%rs10, %rs5, 255;
	and.b16  	%rs11, %rs4, 255;
	sust.b.2d.v4.b8.trap 	[%rd2, {%r13, %r12}], {%rs8, %rs9, %rs10, %rs11};
$L__BB0_2:
	ret;

}


// ===== COMPILED SASS (sm_100) =====

	.target	sm_100

	.elftype	@"ET_EXEC"


//--------------------- .note.nv.tkinfo           --------------------------
	.section	.note.nv.tkinfo,"",@"SHT_NOTE"
	.sectionflags	@"SHF_NOTE_NV_TKINFO"
	.tkinfo
        /*0018*/ 	.word	0x00000002
        /*0030*/ 	.string	""
        /*0030*/ 	.string	"ptxas"
        /*0030*/ 	.string	"Cuda compilation tools, release 13.0, V13.0.88"
        /*0030*/ 	.string	"Build cuda_13.0.r13.0/compiler.36424714_0"
        /*0030*/ 	.string	"-arch sm_100 -m 64 "



//--------------------- .note.nv.cuinfo           --------------------------
	.section	.note.nv.cuinfo,"",@"SHT_NOTE"
	.sectionflags	@"SHF_NOTE_NV_CUINFO"
        /*0018*/ 	.short	0x0002
        /*001a*/ 	.short	0x0064
        /*001c*/ 	.short	0x0082
	.zero		2


//--------------------- .nv.info                  --------------------------
	.section	.nv.info,"",@"SHT_CUDA_INFO"
	.align	4


	//----- nvinfo : EIATTR_REGCOUNT
	.align		4
        /*0000*/ 	.byte	0x04, 0x2f
        /*0002*/ 	.short	(.L_1 - .L_0)
	.align		4
.L_0:
        /*0004*/ 	.word	index@(_Z22DebugPassthroughKernelyyii)
        /*0008*/ 	.word	0x0000000a


	//----- nvinfo : EIATTR_FRAME_SIZE
	.align		4
.L_1:
        /*000c*/ 	.byte	0x04, 0x11
        /*000e*/ 	.short	(.L_3 - .L_2)
	.align		4
.L_2:
        /*0010*/ 	.word	index@(_Z22DebugPassthroughKernelyyii)
        /*0014*/ 	.word	0x00000000


	//----- nvinfo : EIATTR_MIN_STACK_SIZE
	.align		4
.L_3:
        /*0018*/ 	.byte	0x04, 0x12
        /*001a*/ 	.short	(.L_5 - .L_4)
	.align		4
.L_4:
        /*001c*/ 	.word	index@(_Z22DebugPassthroughKernelyyii)
        /*0020*/ 	.word	0x00000000
.L_5:


//--------------------- .nv.compat                --------------------------
	.section	.nv.compat,"",@"SHT_CUDA_COMPAT_INFO"
	.align	4
        /*0000*/ 	.byte	0x02, 0x09, 0x00, 0x00, 0x02, 0x02, 0x02, 0x00, 0x02, 0x05, 0x05, 0x00, 0x03, 0x07, 0x01, 0x01
        /*0010*/ 	.byte	0x02, 0x03, 0x00, 0x00, 0x02, 0x06, 0x01, 0x00, 0x04, 0x0b, 0x08, 0x00, 0x09, 0x00, 0x00, 0x00
        /*0020*/ 	.byte	0x00, 0x00, 0x00, 0x00


//--------------------- .nv.info._Z22DebugPassthroughKernelyyii --------------------------
	.section	.nv.info._Z22DebugPassthroughKernelyyii,"",@"SHT_CUDA_INFO"
	.sectionflags	@""
	.align	4


	//----- nvinfo : EIATTR_CUDA_API_VERSION
	.align		4
        /*0000*/ 	.byte	0x04, 0x37
        /*0002*/ 	.short	(.L_7 - .L_6)
.L_6:
        /*0004*/ 	.word	0x00000082


	//----- nvinfo : EIATTR_KPARAM_INFO
	.align		4
.L_7:
        /*0008*/ 	.byte	0x04, 0x17
        /*000a*/ 	.short	(.L_9 - .L_8)
.L_8:
        /*000c*/ 	.word	0x00000000
        /*0010*/ 	.short	0x0003
        /*0012*/ 	.short	0x0014
        /*0014*/ 	.byte	0x00, 0xf0, 0x11, 0x00


	//----- nvinfo : EIATTR_KPARAM_INFO
	.align		4
.L_9:
        /*0018*/ 	.byte	0x04, 0x17
        /*001a*/ 	.short	(.L_11 - .L_10)
.L_10:
        /*001c*/ 	.word	0x00000000
        /*0020*/ 	.short	0x0002
        /*0022*/ 	.short	0x0010
        /*0024*/ 	.byte	0x00, 0xf0, 0x11, 0x00


	//----- nvinfo : EIATTR_KPARAM_INFO
	.align		4
.L_11:
        /*0028*/ 	.byte	0x04, 0x17
        /*002a*/ 	.short	(.L_13 - .L_12)
.L_12:
        /*002c*/ 	.word	0x00000000
        /*0030*/ 	.short	0x0001
        /*0032*/ 	.short	0x0008
        /*0034*/ 	.byte	0x00, 0xf0, 0x21, 0x00


	//----- nvinfo : EIATTR_KPARAM_INFO
	.align		4
.L_13:
        /*0038*/ 	.byte	0x04, 0x17
        /*003a*/ 	.short	(.L_15 - .L_14)
.L_14:
        /*003c*/ 	.word	0x00000000
        /*0040*/ 	.short	0x0000
        /*0042*/ 	.short	0x0000
        /*0044*/ 	.byte	0x00, 0xf0, 0x21, 0x00


	//----- nvinfo : EIATTR_SPARSE_MMA_MASK
	.align		4
.L_15:
        /*0048*/ 	.byte	0x03, 0x50
        /*004a*/ 	.short	0x0000


	//----- nvinfo : EIATTR_MAXREG_COUNT
	.align		4
        /*004c*/ 	.byte	0x03, 0x1b
        /*004e*/ 	.short	0x00ff


	//----- nvinfo : EIATTR_MERCURY_ISA_VERSION
	.align		4
        /*0050*/ 	.byte	0x03, 0x5f
        /*0052*/ 	.short	0x0101


	//----- nvinfo : EIATTR_VRC_CTA_INIT_COUNT
	.align		4
        /*0054*/ 	.byte	0x02, 0x4a
	.zero		1
	.zero		1


	//----- nvinfo : EIATTR_EXIT_INSTR_OFFSETS
	.align		4
        /*0058*/ 	.byte	0x04, 0x1c
        /*005a*/ 	.short	(.L_17 - .L_16)


	//   ....[0]....
.L_16:
        /*005c*/ 	.word	0x000000c0


	//   ....[1]....
        /*0060*/ 	.word	0x000001c0


	//----- nvinfo : EIATTR_CBANK_PARAM_SIZE
	.align		4
.L_17:
        /*0064*/ 	.byte	0x03, 0x19
        /*0066*/ 	.short	0x0018


	//----- nvinfo : EIATTR_PARAM_CBANK
	.align		4
        /*0068*/ 	.byte	0x04, 0x0a
        /*006a*/ 	.short	(.L_19 - .L_18)
	.align		4
.L_18:
        /*006c*/ 	.word	index@(.nv.constant0._Z22DebugPassthroughKernelyyii)
        /*0070*/ 	.short	0x0380
        /*0072*/ 	.short	0x0018


	//----- nvinfo : EIATTR_SW_WAR
	.align		4
.L_19:
        /*0074*/ 	.byte	0x04, 0x36
        /*0076*/ 	.short	(.L_21 - .L_20)
.L_20:
        /*0078*/ 	.word	0x00000008
.L_21:


//--------------------- .nv.callgraph             --------------------------
	.section	.nv.callgraph,"",@"SHT_CUDA_CALLGRAPH"
	.align	4
	.sectionentsize	8
	.align		4
        /*0000*/ 	.word	0x00000000
	.align		4
        /*0004*/ 	.word	0xffffffff
	.align		4
        /*0008*/ 	.word	0x00000000
	.align		4
        /*000c*/ 	.word	0xfffffffe
	.align		4
        /*0010*/ 	.word	0x00000000
	.align		4
        /*0014*/ 	.word	0xfffffffd
	.align		4
        /*0018*/ 	.word	0x00000000
	.align		4
        /*001c*/ 	.word	0xfffffffc


//--------------------- .text._Z22DebugPassthroughKernelyyii --------------------------
	.section	.text._Z22DebugPassthroughKernelyyii,"ax",@progbits
	.align	128
        .global         _Z22DebugPassthroughKernelyyii
        .type           _Z22DebugPassthroughKernelyyii,@function
        .size           _Z22DebugPassthroughKernelyyii,(.L_x_1 - _Z22DebugPassthroughKernelyyii)
        .other          _Z22DebugPassthroughKernelyyii,@"STO_CUDA_ENTRY STV_DEFAULT"
_Z22DebugPassthroughKernelyyii:
.text._Z22DebugPassthroughKernelyyii:
[----:B------:R-:W-:Y:S01]  /*0000*/  LDC R1, c[0x0][0x37c] ;  /* 0x0000df00ff017b82 */ /* 0x000fe20000000800 */
[----:B------:R-:W0:Y:S07]  /*0010*/  S2R R0, SR_TID.Y ;  /* 0x0000000000007919 */ /* 0x000e2e0000002200 */
[----:B------:R-:W1:Y:S01]  /*0020*/  LDC R2, c[0x0][0x360] ;  /* 0x0000d800ff027b82 */ /* 0x000e620000000800 */
[----:B------:R-:W2:Y:S01]  /*0030*/  LDCU.64 UR6, c[0x0][0x390] ;  /* 0x00007200ff0677ac */ /* 0x000ea20008000a00 */
[----:B------:R-:W1:Y:S06]  /*0040*/  S2R R5, SR_TID.X ;  /* 0x0000000000057919 */ /* 0x000e6c0000002100 */
[----:B------:R-:W0:Y:S08]  /*0050*/  S2UR UR5, SR_CTAID.Y ;  /* 0x00000000000579c3 */ /* 0x000e300000002600 */
[----:B------:R-:W0:Y:S08]  /*0060*/  LDC R3, c[0x0][0x364] ;  /* 0x0000d900ff037b82 */ /* 0x000e300000000800 */
[----:B------:R-:W1:Y:S01]  /*0070*/  S2UR UR4, SR_CTAID.X ;  /* 0x00000000000479c3 */ /* 0x000e620000002500 */
[----:B0-----:R-:W-:-:S05]  /*0080*/  IMAD R3, R3, UR5, R0 ;  /* 0x0000000503037c24 */ /* 0x001fca000f8e0200 */
[----:B--2---:R-:W-:Y:S01]  /*0090*/  ISETP.GE.AND P0, PT, R3, UR7, PT ;  /* 0x0000000703007c0c */ /* 0x004fe2000bf06270 */
[----:B-1----:R-:W-:-:S05]  /*00a0*/  IMAD R2, R2, UR4, R5 ;  /* 0x0000000402027c24 */ /* 0x002fca000f8e0205 */
[----:B------:R-:W-:-:S13]  /*00b0*/  ISETP.GE.OR P0, PT, R2, UR6, P0 ;  /* 0x0000000602007c0c */ /* 0x000fda0008706670 */
[----:B------:R-:W-:Y:S05]  /*00c0*/  @P0 EXIT ;  /* 0x000000000000094d */ /* 0x000fea0003800000 */
[----:B------:R-:W0:Y:S01]  /*00d0*/  LDCU UR4, c[0x0][0x380] ;  /* 0x00007000ff0477ac */ /* 0x000e220008000800 */
[----:B------:R-:W-:-:S04]  /*00e0*/  IMAD.SHL.U32 R2, R2, 0x4, RZ ;  /* 0x0000000402027824 */ /* 0x000fc800078e00ff */
[----:B0-----:R0:W5:Y:S02]  /*00f0*/  SULD.D.BA.2D.STRONG.SM.TRAP R6, [R2], UR4 ;  /* 0x70ff040002067f99 */ /* 0x00116400081ea900 */
[----:B0-----:R-:W0:Y:S01]  /*0100*/  LDCU UR4, c[0x0][0x388] ;  /* 0x00007100ff0477ac */ /* 0x001e220008000800 */
[C---:B-----5:R-:W-:Y:S02]  /*0110*/  PRMT R0, R6.reuse, 0x7770, RZ ;  /* 0x0000777006007816 */ /* 0x060fe400000000ff */
[C---:B------:R-:W-:Y:S02]  /*0120*/  PRMT R4, R6.reuse, 0x7771, RZ ;  /* 0x0000777106047816 */ /* 0x040fe400000000ff */
[----:B------:R-:W-:Y:S02]  /*0130*/  PRMT R5, R6, 0x7772, RZ ;  /* 0x0000777206057816 */ /* 0x000fe400000000ff */
[----:B------:R-:W-:Y:S02]  /*0140*/  LOP3.LUT R0, R0, 0xff, RZ, 0xc, !PT ;  /* 0x000000ff00007812 */ /* 0x000fe400078e0cff */
[----:B------:R-:W-:-:S02]  /*0150*/  LOP3.LUT R7, RZ, R4, RZ, 0x33, !PT ;  /* 0x00000004ff077212 */ /* 0x000fc400078e33ff */
[----:B------:R-:W-:Y:S02]  /*0160*/  LOP3.LUT R5, RZ, R5, RZ, 0x33, !PT ;  /* 0x00000005ff057212 */ /* 0x000fe400078e33ff */
[----:B------:R-:W-:Y:S02]  /*0170*/  PRMT R4, R7, 0x7604, R0 ;  /* 0x0000760407047816 */ /* 0x000fe40000000000 */
[----:B------:R-:W-:Y:S02]  /*0180*/  PRMT R0, R6, 0x7773, RZ ;  /* 0x0000777306007816 */ /* 0x000fe400000000ff */
[----:B------:R-:W-:-:S04]  /*0190*/  PRMT R5, R5, 0x7054, R4 ;  /* 0x0000705405057816 */ /* 0x000fc80000000004 */
[----:B------:R-:W-:-:S04]  /*01a0*/  PRMT R0, R0, 0x654, R5 ;  /* 0x0000065400007816 */ /* 0x000fc80000000005 */
[----:B0-----:R0:W-:Y:S02]  /*01b0*/  SUST.D.BA.2D.STRONG.SM.TRAP [R2], R0, UR4 ;  /* 0x70ff040002007f9d */ /* 0x0011e4000810a900 */
[----:B0-----:R-:W-:Y:S05]  /*01c0*/  EXIT ;  /* 0x000000000000794d */ /* 0x001fea0003800000 */
.L_x_0:
[----:B------:R-:W-:-:S00]  /*01d0*/  BRA `(.L_x_0) ;  /* 0xfffffffc00fc7947 */ /* 0x000fc0000383ffff */
[----:B------:R-:W-:-:S00]  /*01e0*/  NOP ;  /* 0x0000000000007918 */ /* 0x000fc00000000000 */
        /* <DEDUP_REMOVED lines=9> */
.L_x_1:


//--------------------- .nv.shared.reserved.0     --------------------------
	.section	.nv.shared.reserved.0,"aw",@nobits
	.weak		__nv_reservedSMEM_offset_0_alias
	.size		__nv_reservedSMEM_offset_0_alias, 0, 64
	.other		__nv_reservedSMEM_offset_0_alias,@"STO_CUDA_RESERVED_SHARED STV_DEFAULT"
__nv_reservedSMEM_offset_0_alias:
	.zero		0
	.zero		64


//--------------------- .nv.constant0._Z22DebugPassthroughKernelyyii --------------------------
	.section	.nv.constant0._Z22DebugPassthroughKernelyyii,"a",@progbits
	.sectionflags	@""
	.align	4
.nv.constant0._Z22DebugPassthroughKernelyyii:
	.zero		920


//--------------------- SYMBOLS --------------------------

	.type		.nv.reservedSmem.offset0,@object
	.size		.nv.reservedSmem.offset0,0x4
